//
// Generated by NVIDIA NVVM Compiler
//
// Compiler Build ID: CL-36424714
// Cuda compilation tools, release 13.0, V13.0.88
// Based on NVVM 20.0.0
//

.version 9.0
.target sm_100
.address_size 64

	// .globl	_Z9minKernelPdS_i
// _ZZ9minKernelPdS_iE7partial has been demoted

.visible .entry _Z9minKernelPdS_i(
	.param .u64 .ptr .align 1 _Z9minKernelPdS_i_param_0,
	.param .u64 .ptr .align 1 _Z9minKernelPdS_i_param_1,
	.param .u32 _Z9minKernelPdS_i_param_2
)
{
	.reg .pred 	%p<7>;
	.reg .b32 	%r<15>;
	.reg .b64 	%rd<9>;
	.reg .b64 	%fd<11>;
	// demoted variable
	.shared .align 8 .b8 _ZZ9minKernelPdS_iE7partial[4096];
	ld.param.u64 	%rd1, [_Z9minKernelPdS_i_param_0];
	ld.param.u64 	%rd2, [_Z9minKernelPdS_i_param_1];
	ld.param.u32 	%r8, [_Z9minKernelPdS_i_param_2];
	mov.u32 	%r1, %tid.x;
	mov.u32 	%r2, %ctaid.x;
	mov.u32 	%r14, %ntid.x;
	mad.lo.s32 	%r4, %r2, %r14, %r1;
	setp.ge.s32 	%p1, %r4, %r8;
	mov.f64 	%fd10, 0d41DFFFFFFFC00000;
	@%p1 bra 	$L__BB0_2;
	cvta.to.global.u64 	%rd3, %rd1;
	mul.wide.s32 	%rd4, %r4, 8;
	add.s64 	%rd5, %rd3, %rd4;
	ld.global.f64 	%fd4, [%rd5];
	cvt.rzi.s32.f64 	%r9, %fd4;
	setp.gt.s32 	%p2, %r9, 0;
	cvt.rn.f64.u32 	%fd5, %r9;
	selp.f64 	%fd10, %fd5, 0d41DFFFFFFFC00000, %p2;
$L__BB0_2:
	shl.b32 	%r10, %r1, 3;
	mov.u32 	%r11, _ZZ9minKernelPdS_iE7partial;
	add.s32 	%r5, %r11, %r10;
	st.shared.f64 	[%r5], %fd10;
	setp.lt.u32 	%p3, %r14, 2;
	@%p3 bra 	$L__BB0_6;
$L__BB0_3:
	shr.u32 	%r7, %r14, 1;
	bar.sync 	0;
	setp.ge.u32 	%p4, %r1, %r7;
	@%p4 bra 	$L__BB0_5;
	ld.shared.f64 	%fd6, [%r5];
	shl.b32 	%r12, %r7, 3;
	add.s32 	%r13, %r5, %r12;
	ld.shared.f64 	%fd7, [%r13];
	min.f64 	%fd8, %fd6, %fd7;
	st.shared.f64 	[%r5], %fd8;
$L__BB0_5:
	setp.gt.u32 	%p5, %r14, 3;
	mov.u32 	%r14, %r7;
	@%p5 bra 	$L__BB0_3;
$L__BB0_6:
	setp.ne.s32 	%p6, %r1, 0;
	@%p6 bra 	$L__BB0_8;
	ld.shared.f64 	%fd9, [_ZZ9minKernelPdS_iE7partial];
	cvta.to.global.u64 	%rd6, %rd2;
	mul.wide.u32 	%rd7, %r2, 8;
	add.s64 	%rd8, %rd6, %rd7;
	st.global.f64 	[%rd8], %fd9;
$L__BB0_8:
	ret;

}
	// .globl	_Z10dualUpdatedPiS_S_PdS0_S0_iS_S_S_
.visible .entry _Z10dualUpdatedPiS_S_PdS0_S0_iS_S_S_(
	.param .f64 _Z10dualUpdatedPiS_S_PdS0_S0_iS_S_S__param_0,
	.param .u64 .ptr .align 1 _Z10dualUpdatedPiS_S_PdS0_S0_iS_S_S__param_1,
	.param .u64 .ptr .align 1 _Z10dualUpdatedPiS_S_PdS0_S0_iS_S_S__param_2,
	.param .u64 .ptr .align 1 _Z10dualUpdatedPiS_S_PdS0_S0_iS_S_S__param_3,
	.param .u64 .ptr .align 1 _Z10dualUpdatedPiS_S_PdS0_S0_iS_S_S__param_4,
	.param .u64 .ptr .align 1 _Z10dualUpdatedPiS_S_PdS0_S0_iS_S_S__param_5,
	.param .u64 .ptr .align 1 _Z10dualUpdatedPiS_S_PdS0_S0_iS_S_S__param_6,
	.param .u32 _Z10dualUpdatedPiS_S_PdS0_S0_iS_S_S__param_7,
	.param .u64 .ptr .align 1 _Z10dualUpdatedPiS_S_PdS0_S0_iS_S_S__param_8,
	.param .u64 .ptr .align 1 _Z10dualUpdatedPiS_S_PdS0_S0_iS_S_S__param_9,
	.param .u64 .ptr .align 1 _Z10dualUpdatedPiS_S_PdS0_S0_iS_S_S__param_10
)
{
	.reg .pred 	%p<4>;
	.reg .b32 	%r<11>;
	.reg .b64 	%rd<33>;
	.reg .b64 	%fd<13>;

	ld.param.f64 	%fd3, [_Z10dualUpdatedPiS_S_PdS0_S0_iS_S_S__param_0];
	ld.param.u64 	%rd4, [_Z10dualUpdatedPiS_S_PdS0_S0_iS_S_S__param_3];
	ld.param.u64 	%rd5, [_Z10dualUpdatedPiS_S_PdS0_S0_iS_S_S__param_4];
	ld.param.u64 	%rd6, [_Z10dualUpdatedPiS_S_PdS0_S0_iS_S_S__param_5];
	ld.param.u32 	%r2, [_Z10dualUpdatedPiS_S_PdS0_S0_iS_S_S__param_7];
	ld.param.u64 	%rd8, [_Z10dualUpdatedPiS_S_PdS0_S0_iS_S_S__param_8];
	ld.param.u64 	%rd9, [_Z10dualUpdatedPiS_S_PdS0_S0_iS_S_S__param_9];
	ld.param.u64 	%rd10, [_Z10dualUpdatedPiS_S_PdS0_S0_iS_S_S__param_10];
	mov.u32 	%r3, %ctaid.x;
	mov.u32 	%r4, %ntid.x;
	mov.u32 	%r5, %tid.x;
	mad.lo.s32 	%r1, %r3, %r4, %r5;
	setp.ge.s32 	%p1, %r1, %r2;
	@%p1 bra 	$L__BB1_5;
	ld.param.u64 	%rd32, [_Z10dualUpdatedPiS_S_PdS0_S0_iS_S_S__param_6];
	ld.param.u64 	%rd31, [_Z10dualUpdatedPiS_S_PdS0_S0_iS_S_S__param_2];
	ld.param.u64 	%rd30, [_Z10dualUpdatedPiS_S_PdS0_S0_iS_S_S__param_1];
	cvta.to.global.u64 	%rd11, %rd32;
	cvta.to.global.u64 	%rd12, %rd31;
	cvta.to.global.u64 	%rd13, %rd6;
	cvta.to.global.u64 	%rd14, %rd30;
	cvta.to.global.u64 	%rd15, %rd5;
	mul.wide.s32 	%rd16, %r1, 4;
	add.s64 	%rd17, %rd12, %rd16;
	ld.global.u32 	%r6, [%rd17];
	cvt.rn.f64.s32 	%fd4, %r6;
	mov.f64 	%fd5, 0d3FE0000000000000;
	sub.f64 	%fd6, %fd5, %fd4;
	mul.wide.s32 	%rd18, %r1, 8;
	add.s64 	%rd19, %rd13, %rd18;
	ld.global.f64 	%fd7, [%rd19];
	fma.rn.f64 	%fd8, %fd6, %fd3, %fd7;
	st.global.f64 	[%rd19], %fd8;
	add.s64 	%rd20, %rd14, %rd16;
	ld.global.u32 	%r7, [%rd20];
	cvt.rn.f64.s32 	%fd9, %r7;
	sub.f64 	%fd10, %fd5, %fd9;
	add.s64 	%rd21, %rd15, %rd18;
	ld.global.f64 	%fd11, [%rd21];
	fma.rn.f64 	%fd12, %fd10, %fd3, %fd11;
	st.global.f64 	[%rd21], %fd12;
	add.s64 	%rd1, %rd11, %rd18;
	ld.global.f64 	%fd1, [%rd1];
	setp.leu.f64 	%p2, %fd1, 0d0000000000000000;
	@%p2 bra 	$L__BB1_5;
	sub.f64 	%fd2, %fd1, %fd3;
	setp.neu.f64 	%p3, %fd2, 0d0000000000000000;
	@%p3 bra 	$L__BB1_4;
	cvta.to.global.u64 	%rd22, %rd9;
	mov.b32 	%r8, 1;
	st.global.u32 	[%rd22], %r8;
	cvta.to.global.u64 	%rd23, %rd10;
	atom.global.add.u32 	%r9, [%rd23], 1;
	cvta.to.global.u64 	%rd24, %rd4;
	add.s64 	%rd26, %rd24, %rd16;
	ld.global.u32 	%r10, [%rd26];
	cvta.to.global.u64 	%rd27, %rd8;
	mul.wide.s32 	%rd28, %r9, 4;
	add.s64 	%rd29, %rd27, %rd28;
	st.global.u32 	[%rd29], %r10;
$L__BB1_4:
	st.global.f64 	[%rd1], %fd2;
$L__BB1_5:
	ret;

}


// ===== COMPILED SASS (sm_100) =====

	.target	sm_100

	.elftype	@"ET_EXEC"


//--------------------- .note.nv.tkinfo           --------------------------
	.section	.note.nv.tkinfo,"",@"SHT_NOTE"
	.sectionflags	@"SHF_NOTE_NV_TKINFO"
	.tkinfo
        /*0018*/ 	.word	0x00000002
        /*0030*/ 	.string	""
        /*0030*/ 	.string	"ptxas"
        /*0030*/ 	.string	"Cuda compilation tools, release 13.0, V13.0.88"
        /*0030*/ 	.string	"Build cuda_13.0.r13.0/compiler.36424714_0"
        /*0030*/ 	.string	"-arch sm_100 -m 64 "



//--------------------- .note.nv.cuinfo           --------------------------
	.section	.note.nv.cuinfo,"",@"SHT_NOTE"
	.sectionflags	@"SHF_NOTE_NV_CUINFO"
        /*0018*/ 	.short	0x0002
        /*001a*/ 	.short	0x0064
        /*001c*/ 	.short	0x0082
	.zero		2


//--------------------- .nv.info                  --------------------------
	.section	.nv.info,"",@"SHT_CUDA_INFO"
	.align	4


	//----- nvinfo : EIATTR_REGCOUNT
	.align		4
        /*0000*/ 	.byte	0x04, 0x2f
        /*0002*/ 	.short	(.L_1 - .L_0)
	.align		4
.L_0:
        /*0004*/ 	.word	index@(_Z9minKernelPdS_i)
        /*0008*/ 	.word	0x0000000e


	//----- nvinfo : EIATTR_FRAME_SIZE
	.align		4
.L_1:
        /*000c*/ 	.byte	0x04, 0x11
        /*000e*/ 	.short	(.L_3 - .L_2)
	.align		4
.L_2:
        /*0010*/ 	.word	index@(_Z9minKernelPdS_i)
        /*0014*/ 	.word	0x00000000


	//----- nvinfo : EIATTR_REGCOUNT
	.align		4
.L_3:
        /*0018*/ 	.byte	0x04, 0x2f
        /*001a*/ 	.short	(.L_5 - .L_4)
	.align		4
.L_4:
        /*001c*/ 	.word	index@(_Z10dualUpdatedPiS_S_PdS0_S0_iS_S_S_)
        /*0020*/ 	.word	0x00000016


	//----- nvinfo : EIATTR_FRAME_SIZE
	.align		4
.L_5:
        /*0024*/ 	.byte	0x04, 0x11
        /*0026*/ 	.short	(.L_7 - .L_6)
	.align		4
.L_6:
        /*0028*/ 	.word	index@(_Z10dualUpdatedPiS_S_PdS0_S0_iS_S_S_)
        /*002c*/ 	.word	0x00000000


	//----- nvinfo : EIATTR_MIN_STACK_SIZE
	.align		4
.L_7:
        /*0030*/ 	.byte	0x04, 0x12
        /*0032*/ 	.short	(.L_9 - .L_8)
	.align		4
.L_8:
        /*0034*/ 	.word	index@(_Z10dualUpdatedPiS_S_PdS0_S0_iS_S_S_)
        /*0038*/ 	.word	0x00000000


	//----- nvinfo : EIATTR_MIN_STACK_SIZE
	.align		4
.L_9:
        /*003c*/ 	.byte	0x04, 0x12
        /*003e*/ 	.short	(.L_11 - .L_10)
	.align		4
.L_10:
        /*0040*/ 	.word	index@(_Z9minKernelPdS_i)
        /*0044*/ 	.word	0x00000000
.L_11:


//--------------------- .nv.compat                --------------------------
	.section	.nv.compat,"",@"SHT_CUDA_COMPAT_INFO"
	.align	4
        /*0000*/ 	.byte	0x02, 0x09, 0x00, 0x00, 0x02, 0x02, 0x01, 0x00, 0x02, 0x05, 0x05, 0x00, 0x03, 0x07, 0x01, 0x01
        /*0010*/ 	.byte	0x02, 0x03, 0x00, 0x00, 0x02, 0x06, 0x01, 0x00, 0x04, 0x0b, 0x08, 0x00, 0x01, 0x00, 0x00, 0x00
        /*0020*/ 	.byte	0x00, 0x00, 0x00, 0x00


//--------------------- .nv.info._Z10dualUpdatedPiS_S_PdS0_S0_iS_S_S_ --------------------------
	.section	.nv.info._Z10dualUpdatedPiS_S_PdS0_S0_iS_S_S_,"",@"SHT_CUDA_INFO"
	.sectionflags	@""
	.align	4


	//----- nvinfo : EIATTR_CUDA_API_VERSION
	.align		4
        /*0000*/ 	.byte	0x04, 0x37
        /*0002*/ 	.short	(.L_13 - .L_12)
.L_12:
        /*0004*/ 	.word	0x00000082


	//----- nvinfo : EIATTR_KPARAM_INFO
	.align		4
.L_13:
        /*0008*/ 	.byte	0x04, 0x17
        /*000a*/ 	.short	(.L_15 - .L_14)
.L_14:
        /*000c*/ 	.word	0x00000000
        /*0010*/ 	.short	0x000a
        /*0012*/ 	.short	0x0050
        /*0014*/ 	.byte	0x00, 0xf5, 0x21, 0x00


	//----- nvinfo : EIATTR_KPARAM_INFO
	.align		4
.L_15:
        /*0018*/ 	.byte	0x04, 0x17
        /*001a*/ 	.short	(.L_17 - .L_16)
.L_16:
        /*001c*/ 	.word	0x00000000
        /*0020*/ 	.short	0x0009
        /*0022*/ 	.short	0x0048
        /*0024*/ 	.byte	0x00, 0xf5, 0x21, 0x00


	//----- nvinfo : EIATTR_KPARAM_INFO
	.align		4
.L_17:
        /*0028*/ 	.byte	0x04, 0x17
        /*002a*/ 	.short	(.L_19 - .L_18)
.L_18:
        /*002c*/ 	.word	0x00000000
        /*0030*/ 	.short	0x0008
        /*0032*/ 	.short	0x0040
        /*0034*/ 	.byte	0x00, 0xf5, 0x21, 0x00


	//----- nvinfo : EIATTR_KPARAM_INFO
	.align		4
.L_19:
        /*0038*/ 	.byte	0x04, 0x17
        /*003a*/ 	.short	(.L_21 - .L_20)
.L_20:
        /*003c*/ 	.word	0x00000000
        /*0040*/ 	.short	0x0007
        /*0042*/ 	.short	0x0038
        /*0044*/ 	.byte	0x00, 0xf0, 0x11, 0x00


	//----- nvinfo : EIATTR_KPARAM_INFO
	.align		4
.L_21:
        /*0048*/ 	.byte	0x04, 0x17
        /*004a*/ 	.short	(.L_23 - .L_22)
.L_22:
        /*004c*/ 	.word	0x00000000
        /*0050*/ 	.short	0x0006
        /*0052*/ 	.short	0x0030
        /*0054*/ 	.byte	0x00, 0xf5, 0x21, 0x00


	//----- nvinfo : EIATTR_KPARAM_INFO
	.align		4
.L_23:
        /*0058*/ 	.byte	0x04, 0x17
        /*005a*/ 	.short	(.L_25 - .L_24)
.L_24:
        /*005c*/ 	.word	0x00000000
        /*0060*/ 	.short	0x0005
        /*0062*/ 	.short	0x0028
        /*0064*/ 	.byte	0x00, 0xf5, 0x21, 0x00


	//----- nvinfo : EIATTR_KPARAM_INFO
	.align		4
.L_25:
        /*0068*/ 	.byte	0x04, 0x17
        /*006a*/ 	.short	(.L_27 - .L_26)
.L_26:
        /*006c*/ 	.word	0x00000000
        /*0070*/ 	.short	0x0004
        /*0072*/ 	.short	0x0020
        /*0074*/ 	.byte	0x00, 0xf5, 0x21, 0x00


	//----- nvinfo : EIATTR_KPARAM_INFO
	.align		4
.L_27:
        /*0078*/ 	.byte	0x04, 0x17
        /*007a*/ 	.short	(.L_29 - .L_28)
.L_28:
        /*007c*/ 	.word	0x00000000
        /*0080*/ 	.short	0x0003
        /*0082*/ 	.short	0x0018
        /*0084*/ 	.byte	0x00, 0xf5, 0x21, 0x00


	//----- nvinfo : EIATTR_KPARAM_INFO
	.align		4
.L_29:
        /*0088*/ 	.byte	0x04, 0x17
        /*008a*/ 	.short	(.L_31 - .L_30)
.L_30:
        /*008c*/ 	.word	0x00000000
        /*0090*/ 	.short	0x0002
        /*0092*/ 	.short	0x0010
        /*0094*/ 	.byte	0x00, 0xf5, 0x21, 0x00


	//----- nvinfo : EIATTR_KPARAM_INFO
	.align		4
.L_31:
        /*0098*/ 	.byte	0x04, 0x17
        /*009a*/ 	.short	(.L_33 - .L_32)
.L_32:
        /*009c*/ 	.word	0x00000000
        /*00a0*/ 	.short	0x0001
        /*00a2*/ 	.short	0x0008
        /*00a4*/ 	.byte	0x00, 0xf5, 0x21, 0x00


	//----- nvinfo : EIATTR_KPARAM_INFO
	.align		4
.L_33:
        /*00a8*/ 	.byte	0x04, 0x17
        /*00aa*/ 	.short	(.L_35 - .L_34)
.L_34:
        /*00ac*/ 	.word	0x00000000
        /*00b0*/ 	.short	0x0000
        /*00b2*/ 	.short	0x0000
        /*00b4*/ 	.byte	0x00, 0xf0, 0x21, 0x00


	//----- nvinfo : EIATTR_SPARSE_MMA_MASK
	.align		4
.L_35:
        /*00b8*/ 	.byte	0x03, 0x50
        /*00ba*/ 	.short	0x0000


	//----- nvinfo : EIATTR_MAXREG_COUNT
	.align		4
        /*00bc*/ 	.byte	0x03, 0x1b
        /*00be*/ 	.short	0x00ff


	//----- nvinfo : EIATTR_MERCURY_ISA_VERSION
	.align		4
        /*00c0*/ 	.byte	0x03, 0x5f
        /*00c2*/ 	.short	0x0101


	//----- nvinfo : EIATTR_INT_WARP_WIDE_INSTR_OFFSETS
	.align		4
        /*00c4*/ 	.byte	0x04, 0x31
        /*00c6*/ 	.short	(.L_37 - .L_36)


	//   ....[0]....
.L_36:
        /*00c8*/ 	.word	0x00000280


	//   ....[1]....
        /*00cc*/ 	.word	0x00000380


	//----- nvinfo : EIATTR_VRC_CTA_INIT_COUNT
	.align		4
.L_37:
        /*00d0*/ 	.byte	0x02, 0x4a
	.zero		1
	.zero		1


	//----- nvinfo : EIATTR_EXIT_INSTR_OFFSETS
	.align		4
        /*00d4*/ 	.byte	0x04, 0x1c
        /*00d6*/ 	.short	(.L_39 - .L_38)


	//   ....[0]....
.L_38:
        /*00d8*/ 	.word	0x00000070


	//   ....[1]....
        /*00dc*/ 	.word	0x00000220


	//   ....[2]....
        /*00e0*/ 	.word	0x000003e0


	//----- nvinfo : EIATTR_CRS_STACK_SIZE
	.align		4
.L_39:
        /*00e4*/ 	.byte	0x04, 0x1e
        /*00e6*/ 	.short	(.L_41 - .L_40)
.L_40:
        /*00e8*/ 	.word	0x00000000


	//----- nvinfo : EIATTR_CBANK_PARAM_SIZE
	.align		4
.L_41:
        /*00ec*/ 	.byte	0x03, 0x19
        /*00ee*/ 	.short	0x0058


	//----- nvinfo : EIATTR_PARAM_CBANK
	.align		4
        /*00f0*/ 	.byte	0x04, 0x0a
        /*00f2*/ 	.short	(.L_43 - .L_42)
	.align		4
.L_42:
        /*00f4*/ 	.word	index@(.nv.constant0._Z10dualUpdatedPiS_S_PdS0_S0_iS_S_S_)
        /*00f8*/ 	.short	0x0380
        /*00fa*/ 	.short	0x0058


	//----- nvinfo : EIATTR_SW_WAR
	.align		4
.L_43:
        /*00fc*/ 	.byte	0x04, 0x36
        /*00fe*/ 	.short	(.L_45 - .L_44)
.L_44:
        /*0100*/ 	.word	0x00000008
.L_45:


//--------------------- .nv.info._Z9minKernelPdS_i --------------------------
	.section	.nv.info._Z9minKernelPdS_i,"",@"SHT_CUDA_INFO"
	.sectionflags	@""
	.align	4


	//----- nvinfo : EIATTR_CUDA_API_VERSION
	.align		4
        /*0000*/ 	.byte	0x04, 0x37
        /*0002*/ 	.short	(.L_47 - .L_46)
.L_46:
        /*0004*/ 	.word	0x00000082


	//----- nvinfo : EIATTR_KPARAM_INFO
	.align		4
.L_47:
        /*0008*/ 	.byte	0x04, 0x17
        /*000a*/ 	.short	(.L_49 - .L_48)
.L_48:
        /*000c*/ 	.word	0x00000000
        /*0010*/ 	.short	0x0002
        /*0012*/ 	.short	0x0010
        /*0014*/ 	.byte	0x00, 0xf0, 0x11, 0x00


	//----- nvinfo : EIATTR_KPARAM_INFO
	.align		4
.L_49:
        /*0018*/ 	.byte	0x04, 0x17
        /*001a*/ 	.short	(.L_51 - .L_50)
.L_50:
        /*001c*/ 	.word	0x00000000
        /*0020*/ 	.short	0x0001
        /*0022*/ 	.short	0x0008
        /*0024*/ 	.byte	0x00, 0xf5, 0x21, 0x00


	//----- nvinfo : EIATTR_KPARAM_INFO
	.align		4
.L_51:
        /*0028*/ 	.byte	0x04, 0x17
        /*002a*/ 	.short	(.L_53 - .L_52)
.L_52:
        /*002c*/ 	.word	0x00000000
        /*0030*/ 	.short	0x0000
        /*0032*/ 	.short	0x0000
        /*0034*/ 	.byte	0x00, 0xf5, 0x21, 0x00


	//----- nvinfo : EIATTR_SPARSE_MMA_MASK
	.align		4
.L_53:
        /*0038*/ 	.byte	0x03, 0x50
        /*003a*/ 	.short	0x0000


	//----- nvinfo : EIATTR_MAXREG_COUNT
	.align		4
        /*003c*/ 	.byte	0x03, 0x1b
        /*003e*/ 	.short	0x00ff


	//----- nvinfo : EIATTR_NUM_BARRIERS
	.align		4
        /*0040*/ 	.byte	0x02, 0x4c
        /*0042*/ 	.byte	0x01
	.zero		1


	//----- nvinfo : EIATTR_MERCURY_ISA_VERSION
	.align		4
        /*0044*/ 	.byte	0x03, 0x5f
        /*0046*/ 	.short	0x0101


	//----- nvinfo : EIATTR_VRC_CTA_INIT_COUNT
	.align		4
        /*0048*/ 	.byte	0x02, 0x4a
	.zero		1
	.zero		1


	//----- nvinfo : EIATTR_EXIT_INSTR_OFFSETS
	.align		4
        /*004c*/ 	.byte	0x04, 0x1c
        /*004e*/ 	.short	(.L_55 - .L_54)


	//   ....[0]....
.L_54:
        /*0050*/ 	.word	0x000002f0


	//   ....[1]....
        /*0054*/ 	.word	0x00000370


	//----- nvinfo : EIATTR_CBANK_PARAM_SIZE
	.align		4
.L_55:
        /*0058*/ 	.byte	0x03, 0x19
        /*005a*/ 	.short	0x0014


	//----- nvinfo : EIATTR_PARAM_CBANK
	.align		4
        /*005c*/ 	.byte	0x04, 0x0a
        /*005e*/ 	.short	(.L_57 - .L_56)
	.align		4
.L_56:
        /*0060*/ 	.word	index@(.nv.constant0._Z9minKernelPdS_i)
        /*0064*/ 	.short	0x0380
        /*0066*/ 	.short	0x0014


	//----- nvinfo : EIATTR_SW_WAR
	.align		4
.L_57:
        /*0068*/ 	.byte	0x04, 0x36
        /*006a*/ 	.short	(.L_59 - .L_58)
.L_58:
        /*006c*/ 	.word	0x00000008
.L_59:


//--------------------- .nv.callgraph             --------------------------
	.section	.nv.callgraph,"",@"SHT_CUDA_CALLGRAPH"
	.align	4
	.sectionentsize	8
	.align		4
        /*0000*/ 	.word	0x00000000
	.align		4
        /*0004*/ 	.word	0xffffffff
	.align		4
        /*0008*/ 	.word	0x00000000
	.align		4
        /*000c*/ 	.word	0xfffffffe
	.align		4
        /*0010*/ 	.word	0x00000000
	.align		4
        /*0014*/ 	.word	0xfffffffd
	.align		4
        /*0018*/ 	.word	0x00000000
	.align		4
        /*001c*/ 	.word	0xfffffffc


//--------------------- .text._Z10dualUpdatedPiS_S_PdS0_S0_iS_S_S_ --------------------------
	.section	.text._Z10dualUpdatedPiS_S_PdS0_S0_iS_S_S_,"ax",@progbits
	.align	128
        .global         _Z10dualUpdatedPiS_S_PdS0_S0_iS_S_S_
        .type           _Z10dualUpdatedPiS_S_PdS0_S0_iS_S_S_,@function
        .size           _Z10dualUpdatedPiS_S_PdS0_S0_iS_S_S_,(.L_x_6 - _Z10dualUpdatedPiS_S_PdS0_S0_iS_S_S_)
        .other          _Z10dualUpdatedPiS_S_PdS0_S0_iS_S_S_,@"STO_CUDA_ENTRY STV_DEFAULT"
_Z10dualUpdatedPiS_S_PdS0_S0_iS_S_S_:
.text._Z10dualUpdatedPiS_S_PdS0_S0_iS_S_S_:
[----:B------:R-:W-:Y:S01]  /*0000*/  LDC R1, c[0x0][0x37c] ;  /* 0x0000df00ff017b82 */ /* 0x000fe20000000800 */
[----:B------:R-:W0:Y:S07]  /*0010*/  S2R R3, SR_TID.X ;  /* 0x0000000000037919 */ /* 0x000e2e0000002100 */
[----:B------:R-:W0:Y:S01]  /*0020*/  S2UR UR4, SR_CTAID.X ;  /* 0x00000000000479c3 */ /* 0x000e220000002500 */
[----:B------:R-:W1:Y:S07]  /*0030*/  LDCU UR5, c[0x0][0x3b8] ;  /* 0x00007700ff0577ac */ /* 0x000e6e0008000800 */
[----:B------:R-:W0:Y:S02]  /*0040*/  LDC R0, c[0x0][0x360] ;  /* 0x0000d800ff007b82 */ /* 0x000e240000000800 */
[----:B0-----:R-:W-:-:S05]  /*0050*/  IMAD R0, R0, UR4, R3 ;  /* 0x0000000400007c24 */ /* 0x001fca000f8e0203 */
[----:B-1----:R-:W-:-:S13]  /*0060*/  ISETP.GE.AND P0, PT, R0, UR5, PT ;  /* 0x0000000500007c0c */ /* 0x002fda000bf06270 */
[----:B------:R-:W-:Y:S05]  /*0070*/  @P0 EXIT ;  /* 0x000000000000094d */ /* 0x000fea0003800000 */
[----:B------:R-:W0:Y:S01]  /*0080*/  LDC.64 R4, c[0x0][0x390] ;  /* 0x0000e400ff047b82 */ /* 0x000e220000000a00 */
[----:B------:R-:W1:Y:S07]  /*0090*/  LDCU.64 UR4, c[0x0][0x358] ;  /* 0x00006b00ff0477ac */ /* 0x000e6e0008000a00 */
[----:B------:R-:W2:Y:S08]  /*00a0*/  LDC.64 R8, c[0x0][0x3a8] ;  /* 0x0000ea00ff087b82 */ /* 0x000eb00000000a00 */
[----:B------:R-:W3:Y:S01]  /*00b0*/  LDC.64 R2, c[0x0][0x380] ;  /* 0x0000e000ff027b82 */ /* 0x000ee20000000a00 */
[----:B0-----:R-:W-:-:S07]  /*00c0*/  IMAD.WIDE R4, R0, 0x4, R4 ;  /* 0x0000000400047825 */ /* 0x001fce00078e0204 */
[----:B------:R-:W0:Y:S01]  /*00d0*/  LDC.64 R12, c[0x0][0x388] ;  /* 0x0000e200ff0c7b82 */ /* 0x000e220000000a00 */
[----:B-1----:R-:W4:Y:S01]  /*00e0*/  LDG.E R16, desc[UR4][R4.64] ;  /* 0x0000000404107981 */ /* 0x002f22000c1e1900 */
[----:B--2---:R-:W-:-:S06]  /*00f0*/  IMAD.WIDE R8, R0, 0x8, R8 ;  /* 0x0000000800087825 */ /* 0x004fcc00078e0208 */
[----:B------:R-:W1:Y:S01]  /*0100*/  LDC.64 R14, c[0x0][0x3a0] ;  /* 0x0000e800ff0e7b82 */ /* 0x000e620000000a00 */
[----:B------:R-:W3:Y:S01]  /*0110*/  LDG.E.64 R10, desc[UR4][R8.64] ;  /* 0x00000004080a7981 */ /* 0x000ee2000c1e1b00 */
[----:B----4-:R2:W4:Y:S06]  /*0120*/  I2F.F64 R6, R16 ;  /* 0x0000001000067312 */ /* 0x01052c0000201c00 */
[----:B--2---:R-:W2:Y:S01]  /*0130*/  LDC.64 R16, c[0x0][0x3b0] ;  /* 0x0000ec00ff107b82 */ /* 0x004ea20000000a00 */
[----:B----4-:R-:W-:-:S08]  /*0140*/  DADD R6, -R6, 0.5 ;  /* 0x3fe0000006067429 */ /* 0x010fd00000000100 */
[----:B---3--:R-:W-:Y:S01]  /*0150*/  DFMA R6, R6, R2, R10 ;  /* 0x000000020606722b */ /* 0x008fe2000000000a */
[----:B0-----:R-:W-:-:S06]  /*0160*/  IMAD.WIDE R10, R0, 0x4, R12 ;  /* 0x00000004000a7825 */ /* 0x001fcc00078e020c */
[----:B------:R0:W-:Y:S04]  /*0170*/  STG.E.64 desc[UR4][R8.64], R6 ;  /* 0x0000000608007986 */ /* 0x0001e8000c101b04 */
[----:B------:R-:W3:Y:S01]  /*0180*/  LDG.E R10, desc[UR4][R10.64] ;  /* 0x000000040a0a7981 */ /* 0x000ee2000c1e1900 */
[----:B-1----:R-:W-:-:S05]  /*0190*/  IMAD.WIDE R12, R0, 0x8, R14 ;  /* 0x00000008000c7825 */ /* 0x002fca00078e020e */
[----:B------:R-:W4:Y:S01]  /*01a0*/  LDG.E.64 R14, desc[UR4][R12.64] ;  /* 0x000000040c0e7981 */ /* 0x000f22000c1e1b00 */
[----:B---3--:R-:W1:Y:S02]  /*01b0*/  I2F.F64 R4, R10 ;  /* 0x0000000a00047312 */ /* 0x008e640000201c00 */
[----:B-1----:R-:W-:-:S08]  /*01c0*/  DADD R4, -R4, 0.5 ;  /* 0x3fe0000004047429 */ /* 0x002fd00000000100 */
[----:B----4-:R-:W-:Y:S01]  /*01d0*/  DFMA R14, R4, R2, R14 ;  /* 0x00000002040e722b */ /* 0x010fe2000000000e */
[----:B--2---:R-:W-:-:S06]  /*01e0*/  IMAD.WIDE R4, R0, 0x8, R16 ;  /* 0x0000000800047825 */ /* 0x004fcc00078e0210 */
[----:B------:R0:W-:Y:S04]  /*01f0*/  STG.E.64 desc[UR4][R12.64], R14 ;  /* 0x0000000e0c007986 */ /* 0x0001e8000c101b04 */
[----:B------:R-:W2:Y:S02]  /*0200*/  LDG.E.64 R16, desc[UR4][R4.64] ;  /* 0x0000000404107981 */ /* 0x000ea4000c1e1b00 */
[----:B--2---:R-:W-:-:S14]  /*0210*/  DSETP.GT.AND P0, PT, R16, RZ, PT ;  /* 0x000000ff1000722a */ /* 0x004fdc0003f04000 */
[----:B0-----:R-:W-:Y:S05]  /*0220*/  @!P0 EXIT ;  /* 0x000000000000894d */ /* 0x001fea0003800000 */
[----:B------:R-:W-:Y:S01]  /*0230*/  DADD R2, R16, -R2 ;  /* 0x0000000010027229 */ /* 0x000fe20000000802 */
[----:B------:R-:W-:Y:S07]  /*0240*/  BSSY.RECONVERGENT B0, `(.L_x_0) ;  /* 0x0000018000007945 */ /* 0x000fee0003800200 */
[----:B------:R-:W-:-:S14]  /*0250*/  DSETP.NEU.AND P0, PT, R2, RZ, PT ;  /* 0x000000ff0200722a */ /* 0x000fdc0003f0d000 */
[----:B------:R-:W-:Y:S05]  /*0260*/  @P0 BRA `(.L_x_1) ;  /* 0x0000000000540947 */ /* 0x000fea0003800000 */
[----:B------:R-:W0:Y:S01]  /*0270*/  S2R R11, SR_LANEID ;  /* 0x00000000000b7919 */ /* 0x000e220000000000 */
[----:B------:R-:W-:Y:S01]  /*0280*/  VOTEU.ANY UR6, UPT, PT ;  /* 0x0000000000067886 */ /* 0x000fe200038e0100 */
[----:B------:R-:W1:Y:S01]  /*0290*/  LDC.64 R6, c[0x0][0x3c8] ;  /* 0x0000f200ff067b82 */ /* 0x000e620000000a00 */
[----:B------:R-:W0:Y:S01]  /*02a0*/  FLO.U32 R14, UR6 ;  /* 0x00000006000e7d00 */ /* 0x000e2200080e0000 */
[----:B------:R-:W-:-:S06]  /*02b0*/  MOV R19, 0x1 ;  /* 0x0000000100137802 */ /* 0x000fcc0000000f00 */
[----:B------:R-:W2:Y:S01]  /*02c0*/  LDC.64 R8, c[0x0][0x3d0] ;  /* 0x0000f400ff087b82 */ /* 0x000ea20000000a00 */
[----:B------:R-:W2:Y:S07]  /*02d0*/  POPC R17, UR6 ;  /* 0x0000000600117d09 */ /* 0x000eae0008000000 */
[----:B------:R-:W3:Y:S01]  /*02e0*/  LDC.64 R12, c[0x0][0x3c0] ;  /* 0x0000f000ff0c7b82 */ /* 0x000ee20000000a00 */
[----:B-1----:R-:W-:Y:S01]  /*02f0*/  STG.E desc[UR4][R6.64], R19 ;  /* 0x0000001306007986 */ /* 0x002fe2000c101904 */
[----:B0-----:R-:W-:-:S06]  /*0300*/  ISETP.EQ.U32.AND P0, PT, R14, R11, PT ;  /* 0x0000000b0e00720c */ /* 0x001fcc0003f02070 */
[----:B------:R-:W0:Y:S07]  /*0310*/  LDC.64 R10, c[0x0][0x398] ;  /* 0x0000e600ff0a7b82 */ /* 0x000e2e0000000a00 */
[----:B--2---:R-:W2:Y:S01]  /*0320*/  @P0 ATOMG.E.ADD.STRONG.GPU PT, R9, desc[UR4][R8.64], R17 ;  /* 0x80000011080909a8 */ /* 0x004ea200081ef104 */
[----:B0-----:R-:W-:-:S06]  /*0330*/  IMAD.WIDE R10, R0, 0x4, R10 ;  /* 0x00000004000a7825 */ /* 0x001fcc00078e020a */
[----:B------:R-:W4:Y:S01]  /*0340*/  LDG.E R11, desc[UR4][R10.64] ;  /* 0x000000040a0b7981 */ /* 0x000f22000c1e1900 */
[----:B------:R-:W0:Y:S02]  /*0350*/  S2R R0, SR_LTMASK ;  /* 0x0000000000007919 */ /* 0x000e240000003900 */
[----:B0-----:R-:W-:-:S06]  /*0360*/  LOP3.LUT R0, R0, UR6, RZ, 0xc0, !PT ;  /* 0x0000000600007c12 */ /* 0x001fcc000f8ec0ff */
[----:B------:R-:W0:Y:S01]  /*0370*/  POPC R0, R0 ;  /* 0x0000000000007309 */ /* 0x000e220000000000 */
[----:B--2---:R-:W0:Y:S02]  /*0380*/  SHFL.IDX PT, R15, R9, R14, 0x1f ;  /* 0x00001f0e090f7589 */ /* 0x004e2400000e0000 */
[----:B0-----:R-:W-:-:S05]  /*0390*/  IADD3 R15, PT, PT, R15, R0, RZ ;  /* 0x000000000f0f7210 */ /* 0x001fca0007ffe0ff */
[----:B---3--:R-:W-:-:S05]  /*03a0*/  IMAD.WIDE R6, R15, 0x4, R12 ;  /* 0x000000040f067825 */ /* 0x008fca00078e020c */
[----:B----4-:R0:W-:Y:S02]  /*03b0*/  STG.E desc[UR4][R6.64], R11 ;  /* 0x0000000b06007986 */ /* 0x0101e4000c101904 */
.L_x_1:
[----:B------:R-:W-:Y:S05]  /*03c0*/  BSYNC.RECONVERGENT B0 ;  /* 0x0000000000007941 */ /* 0x000fea0003800200 */
.L_x_0:
[----:B------:R-:W-:Y:S01]  /*03d0*/  STG.E.64 desc[UR4][R4.64], R2 ;  /* 0x0000000204007986 */ /* 0x000fe2000c101b04 */
[----:B------:R-:W-:Y:S05]  /*03e0*/  EXIT ;  /* 0x000000000000794d */ /* 0x000fea0003800000 */
.L_x_2:
[----:B------:R-:W-:-:S00]  /*03f0*/  BRA `(.L_x_2) ;  /* 0xfffffffc00fc7947 */ /* 0x000fc0000383ffff */
[----:B------:R-:W-:-:S00]  /*0400*/  NOP ;  /* 0x0000000000007918 */ /* 0x000fc00000000000 */
[----:B------:R-:W-:-:S00]  /*0410*/  NOP ;  /* 0x0000000000007918 */ /* 0x000fc00000000000 */
[----:B------:R-:W-:-:S00]  /*0420*/  NOP ;  /* 0x0000000000007918 */ /* 0x000fc00000000000 */
[----:B------:R-:W-:-:S00]  /*0430*/  NOP ;  /* 0x0000000000007918 */ /* 0x000fc00000000000 */
[----:B------:R-:W-:-:S00]  /*0440*/  NOP ;  /* 0x0000000000007918 */ /* 0x000fc00000000000 */
[----:B------:R-:W-:-:S00]  /*0450*/  NOP ;  /* 0x0000000000007918 */ /* 0x000fc00000000000 */
[----:B------:R-:W-:-:S00]  /*0460*/  NOP ;  /* 0x0000000000007918 */ /* 0x000fc00000000000 */
[----:B------:R-:W-:-:S00]  /*0470*/  NOP ;  /* 0x0000000000007918 */ /* 0x000fc00000000000 */
.L_x_6:


//--------------------- .text._Z9minKernelPdS_i   --------------------------
	.section	.text._Z9minKernelPdS_i,"ax",@progbits
	.align	128
        .global         _Z9minKernelPdS_i
        .type           _Z9minKernelPdS_i,@function
        .size           _Z9minKernelPdS_i,(.L_x_7 - _Z9minKernelPdS_i)
        .other          _Z9minKernelPdS_i,@"STO_CUDA_ENTRY STV_DEFAULT"
_Z9minKernelPdS_i:
.text._Z9minKernelPdS_i:
[----:B------:R-:W-:Y:S01]  /*0000*/  LDC R1, c[0x0][0x37c] ;  /* 0x0000df00ff017b82 */ /* 0x000fe20000000800 */
[----:B------:R-:W0:Y:S01]  /*0010*/  S2R R3, SR_TID.X ;  /* 0x0000000000037919 */ /* 0x000e220000002100 */
[----:B------:R-:W0:Y:S01]  /*0020*/  LDCU UR8, c[0x0][0x360] ;  /* 0x00006c00ff0877ac */ /* 0x000e220008000800 */
[----:B------:R-:W0:Y:S01]  /*0030*/  S2R R0, SR_CTAID.X ;  /* 0x0000000000007919 */ /* 0x000e220000002500 */
[----:B------:R-:W1:Y:S01]  /*0040*/  LDCU UR4, c[0x0][0x390] ;  /* 0x00007200ff0477ac */ /* 0x000e620008000800 */
[----:B------:R-:W2:Y:S01]  /*0050*/  LDCU.64 UR6, c[0x0][0x358] ;  /* 0x00006b00ff0677ac */ /* 0x000ea20008000a00 */
[----:B0-----:R-:W-:-:S05]  /*0060*/  IMAD R7, R0, UR8, R3 ;  /* 0x0000000800077c24 */ /* 0x001fca000f8e0203 */
[----:B-1----:R-:W-:-:S13]  /*0070*/  ISETP.GE.AND P1, PT, R7, UR4, PT ;  /* 0x0000000407007c0c */ /* 0x002fda000bf26270 */
[----:B------:R-:W0:Y:S02]  /*0080*/  @!P1 LDC.64 R4, c[0x0][0x380] ;  /* 0x0000e000ff049b82 */ /* 0x000e240000000a00 */
[----:B0-----:R-:W-:-:S06]  /*0090*/  @!P1 IMAD.WIDE R4, R7, 0x8, R4 ;  /* 0x0000000807049825 */ /* 0x001fcc00078e0204 */
[----:B--2---:R-:W2:Y:S01]  /*00a0*/  @!P1 LDG.E.64 R4, desc[UR6][R4.64] ;  /* 0x0000000604049981 */ /* 0x004ea2000c1e1b00 */
[----:B------:R-:W0:Y:S01]  /*00b0*/  S2UR UR5, SR_CgaCtaId ;  /* 0x00000000000579c3 */ /* 0x000e220000008800 */
[----:B------:R-:W-:Y:S01]  /*00c0*/  UMOV UR4, 0x400 ;  /* 0x0000040000047882 */ /* 0x000fe20000000000 */
[----:B------:R-:W-:-:S05]  /*00d0*/  IMAD.U32 R2, RZ, RZ, UR8 ;  /* 0x00000008ff027e24 */ /* 0x000fca000f8e00ff */
[----:B------:R-:W-:Y:S01]  /*00e0*/  ISETP.GE.U32.AND P2, PT, R2, 0x2, PT ;  /* 0x000000020200780c */ /* 0x000fe20003f46070 */
[----:B0-----:R-:W-:-:S06]  /*00f0*/  ULEA UR4, UR5, UR4, 0x18 ;  /* 0x0000000405047291 */ /* 0x001fcc000f8ec0ff */
[----:B------:R-:W-:Y:S01]  /*0100*/  LEA R9, R3, UR4, 0x3 ;  /* 0x0000000403097c11 */ /* 0x000fe2000f8e18ff */
[----:B--2---:R0:W1:Y:S02]  /*0110*/  @!P1 F2I.F64.TRUNC R8, R4 ;  /* 0x0000000400089311 */ /* 0x004064000030d100 */
[----:B0-----:R-:W-:Y:S02]  /*0120*/  IMAD.MOV.U32 R4, RZ, RZ, -0x400000 ;  /* 0xffc00000ff047424 */ /* 0x001fe400078e00ff */
[----:B------:R-:W-:-:S04]  /*0130*/  IMAD.MOV.U32 R5, RZ, RZ, 0x41dfffff ;  /* 0x41dfffffff057424 */ /* 0x000fc800078e00ff */
[----:B-1----:R-:W0:Y:S01]  /*0140*/  @!P1 I2F.F64.U32 R6, R8 ;  /* 0x0000000800069312 */ /* 0x002e220000201800 */
[----:B------:R-:W-:-:S04]  /*0150*/  @!P1 ISETP.GT.AND P0, PT, R8, RZ, PT ;  /* 0x000000ff0800920c */ /* 0x000fc80003f04270 */
[----:B0-----:R-:W-:Y:S02]  /*0160*/  @!P1 FSEL R6, R6, -QNAN , P0 ;  /* 0xffc0000006069808 */ /* 0x001fe40000000000 */
[----:B------:R-:W-:Y:S02]  /*0170*/  @!P1 FSEL R7, R7, 27.999998092651367188, P0 ;  /* 0x41dfffff07079808 */ /* 0x000fe40000000000 */
[----:B------:R-:W-:Y:S01]  /*0180*/  ISETP.NE.AND P0, PT, R3, RZ, PT ;  /* 0x000000ff0300720c */ /* 0x000fe20003f05270 */
[----:B------:R-:W-:Y:S02]  /*0190*/  @!P1 IMAD.MOV.U32 R4, RZ, RZ, R6 ;  /* 0x000000ffff049224 */ /* 0x000fe400078e0006 */
[----:B------:R-:W-:-:S05]  /*01a0*/  @!P1 IMAD.MOV.U32 R5, RZ, RZ, R7 ;  /* 0x000000ffff059224 */ /* 0x000fca00078e0007 */
[----:B------:R0:W-:Y:S01]  /*01b0*/  STS.64 [R9], R4 ;  /* 0x0000000409007388 */ /* 0x0001e20000000a00 */
[----:B------:R-:W-:Y:S05]  /*01c0*/  @!P2 BRA `(.L_x_3) ;  /* 0x000000000048a947 */ /* 0x000fea0003800000 */
.L_x_4:
[----:B------:R-:W-:Y:S01]  /*01d0*/  BAR.SYNC.DEFER_BLOCKING 0x0 ;  /* 0x0000000000007b1d */ /* 0x000fe20000010000 */
[----:B------:R-:W-:-:S04]  /*01e0*/  SHF.R.U32.HI R8, RZ, 0x1, R2 ;  /* 0x00000001ff087819 */ /* 0x000fc80000011602 */
[----:B------:R-:W-:-:S13]  /*01f0*/  ISETP.GE.U32.AND P1, PT, R3, R8, PT ;  /* 0x000000080300720c */ /* 0x000fda0003f26070 */
[----:B------:R-:W-:Y:S01]  /*0200*/  @!P1 IMAD R6, R8, 0x8, R9 ;  /* 0x0000000808069824 */ /* 0x000fe200078e0209 */
[----:B0-----:R-:W0:Y:S05]  /*0210*/  @!P1 LDS.64 R4, [R9] ;  /* 0x0000000009049984 */ /* 0x001e2a0000000a00 */
[----:B------:R-:W1:Y:S01]  /*0220*/  @!P1 LDS.64 R6, [R6] ;  /* 0x0000000006069984 */ /* 0x000e620000000a00 */
[----:B0-----:R-:W-:Y:S01]  /*0230*/  @!P1 IMAD.MOV.U32 R10, RZ, RZ, R5 ;  /* 0x000000ffff0a9224 */ /* 0x001fe200078e0005 */
[----:B-1----:R-:W-:Y:S01]  /*0240*/  @!P1 DSETP.MIN.AND P2, P3, R4, R6, PT ;  /* 0x000000060400922a */ /* 0x002fe20003b40000 */
[----:B------:R-:W-:Y:S02]  /*0250*/  @!P1 IMAD.MOV.U32 R11, RZ, RZ, R7 ;  /* 0x000000ffff0b9224 */ /* 0x000fe400078e0007 */
[----:B------:R-:W-:-:S03]  /*0260*/  @!P1 IMAD.MOV.U32 R5, RZ, RZ, R6 ;  /* 0x000000ffff059224 */ /* 0x000fc600078e0006 */
[----:B------:R-:W-:Y:S02]  /*0270*/  @!P1 FSEL R10, R10, R11, P2 ;  /* 0x0000000b0a0a9208 */ /* 0x000fe40001000000 */
[----:B------:R-:W-:Y:S02]  /*0280*/  @!P1 LOP3.LUT R11, R11, 0x80000, RZ, 0xfc, !PT ;  /* 0x000800000b0b9812 */ /* 0x000fe400078efcff */
[----:B------:R-:W-:Y:S02]  /*0290*/  @!P1 SEL R4, R4, R5, P2 ;  /* 0x0000000504049207 */ /* 0x000fe40001000000 */
[----:B------:R-:W-:-:S05]  /*02a0*/  @!P1 SEL R5, R11, R10, P3 ;  /* 0x0000000a0b059207 */ /* 0x000fca0001800000 */
[----:B------:R1:W-:Y:S01]  /*02b0*/  @!P1 STS.64 [R9], R4 ;  /* 0x0000000409009388 */ /* 0x0003e20000000a00 */
[----:B------:R-:W-:Y:S01]  /*02c0*/  ISETP.GT.U32.AND P1, PT, R2, 0x3, PT ;  /* 0x000000030200780c */ /* 0x000fe20003f24070 */
[----:B------:R-:W-:-:S12]  /*02d0*/  IMAD.MOV.U32 R2, RZ, RZ, R8 ;  /* 0x000000ffff027224 */ /* 0x000fd800078e0008 */
[----:B-1----:R-:W-:Y:S05]  /*02e0*/  @P1 BRA `(.L_x_4) ;  /* 0xfffffffc00b81947 */ /* 0x002fea000383ffff */
.L_x_3:
[----:B------:R-:W-:Y:S05]  /*02f0*/  @P0 EXIT ;  /* 0x000000000000094d */ /* 0x000fea0003800000 */
[----:B------:R-:W1:Y:S01]  /*0300*/  S2UR UR5, SR_CgaCtaId ;  /* 0x00000000000579c3 */ /* 0x000e620000008800 */
[----:B------:R-:W-:-:S07]  /*0310*/  UMOV UR4, 0x400 ;  /* 0x0000040000047882 */ /* 0x000fce0000000000 */
[----:B0-----:R-:W0:Y:S01]  /*0320*/  LDC.64 R4, c[0x0][0x388] ;  /* 0x0000e200ff047b82 */ /* 0x001e220000000a00 */
[----:B-1----:R-:W-:Y:S01]  /*0330*/  ULEA UR4, UR5, UR4, 0x18 ;  /* 0x0000000405047291 */ /* 0x002fe2000f8ec0ff */
[----:B0-----:R-:W-:-:S08]  /*0340*/  IMAD.WIDE.U32 R4, R0, 0x8, R4 ;  /* 0x0000000800047825 */ /* 0x001fd000078e0004 */
[----:B------:R-:W0:Y:S04]  /*0350*/  LDS.64 R2, [UR4] ;  /* 0x00000004ff027984 */ /* 0x000e280008000a00 */
[----:B0-----:R-:W-:Y:S01]  /*0360*/  STG.E.64 desc[UR6][R4.64], R2 ;  /* 0x0000000204007986 */ /* 0x001fe2000c101b06 */
[----:B------:R-:W-:Y:S05]  /*0370*/  EXIT ;  /* 0x000000000000794d */ /* 0x000fea0003800000 */
.L_x_5:
        /* <DEDUP_REMOVED lines=16> */
.L_x_7:


//--------------------- .nv.shared.reserved.0     --------------------------
	.section	.nv.shared.reserved.0,"aw",@nobits
	.weak		__nv_reservedSMEM_offset_0_alias
	.size		__nv_reservedSMEM_offset_0_alias, 0, 64
	.other		__nv_reservedSMEM_offset_0_alias,@"STO_CUDA_RESERVED_SHARED STV_DEFAULT"
__nv_reservedSMEM_offset_0_alias:
	.zero		0
	.zero		64


//--------------------- .nv.shared._Z9minKernelPdS_i --------------------------
	.section	.nv.shared._Z9minKernelPdS_i,"aw",@nobits
	.sectionflags	@""
	.align	8
.nv.shared._Z9minKernelPdS_i:
	.zero		5120


//--------------------- .nv.constant0._Z10dualUpdatedPiS_S_PdS0_S0_iS_S_S_ --------------------------
	.section	.nv.constant0._Z10dualUpdatedPiS_S_PdS0_S0_iS_S_S_,"a",@progbits
	.sectionflags	@""
	.align	4
.nv.constant0._Z10dualUpdatedPiS_S_PdS0_S0_iS_S_S_:
	.zero		984


//--------------------- .nv.constant0._Z9minKernelPdS_i --------------------------
	.section	.nv.constant0._Z9minKernelPdS_i,"a",@progbits
	.sectionflags	@""
	.align	4
.nv.constant0._Z9minKernelPdS_i:
	.zero		916


//--------------------- SYMBOLS --------------------------

	.type		.nv.reservedSmem.offset0,@object
	.size		.nv.reservedSmem.offset0,0x4
	.type		.nv.reservedSmem.cap,@object
	.size		.nv.reservedSmem.cap,0x4
